//
// Generated by NVIDIA NVVM Compiler
//
// Compiler Build ID: CL-36424714
// Cuda compilation tools, release 13.0, V13.0.88
// Based on NVVM 20.0.0
//

.version 9.0
.target sm_100
.address_size 64

	// .globl	_Z25unique_idx_calc_threadIdxPi
.extern .func  (.param .b32 func_retval0) vprintf
(
	.param .b64 vprintf_param_0,
	.param .b64 vprintf_param_1
)
;
.global .align 1 .b8 $str[30] = {116, 104, 114, 101, 97, 100, 73, 100, 120, 32, 58, 32, 37, 100, 44, 32, 118, 97, 108, 117, 115, 101, 32, 58, 32, 37, 100, 32, 10};

.visible .entry _Z25unique_idx_calc_threadIdxPi(
	.param .u64 .ptr .align 1 _Z25unique_idx_calc_threadIdxPi_param_0
)
{
	.local .align 8 .b8 	__local_depot0[8];
	.reg .b64 	%SP;
	.reg .b64 	%SPL;
	.reg .b32 	%r<11>;
	.reg .b64 	%rd<9>;

	mov.u64 	%SPL, __local_depot0;
	cvta.local.u64 	%SP, %SPL;
	ld.param.u64 	%rd1, [_Z25unique_idx_calc_threadIdxPi_param_0];
	cvta.to.global.u64 	%rd2, %rd1;
	add.u64 	%rd3, %SP, 0;
	add.u64 	%rd4, %SPL, 0;
	mov.u32 	%r1, %nctaid.x;
	mov.u32 	%r2, %ntid.x;
	mov.u32 	%r3, %ctaid.y;
	mov.u32 	%r4, %ctaid.x;
	mov.u32 	%r5, %tid.x;
	mad.lo.s32 	%r6, %r3, %r1, %r4;
	mad.lo.s32 	%r7, %r6, %r2, %r5;
	mul.wide.s32 	%rd5, %r7, 4;
	add.s64 	%rd6, %rd2, %rd5;
	ld.global.u32 	%r8, [%rd6];
	st.local.v2.u32 	[%rd4], {%r7, %r8};
	mov.u64 	%rd7, $str;
	cvta.global.u64 	%rd8, %rd7;
	{ // callseq 0, 0
	.param .b64 param0;
	st.param.b64 	[param0], %rd8;
	.param .b64 param1;
	st.param.b64 	[param1], %rd3;
	.param .b32 retval0;
	call.uni (retval0), 
	vprintf, 
	(
	param0, 
	param1
	);
	ld.param.b32 	%r9, [retval0];
	} // callseq 0
	ret;

}


// ===== COMPILED SASS (sm_100) =====

	.target	sm_100

	.elftype	@"ET_EXEC"


//--------------------- .note.nv.tkinfo           --------------------------
	.section	.note.nv.tkinfo,"",@"SHT_NOTE"
	.sectionflags	@"SHF_NOTE_NV_TKINFO"
	.tkinfo
        /*0018*/ 	.word	0x00000002
        /*0030*/ 	.string	""
        /*0030*/ 	.string	"ptxas"
        /*0030*/ 	.string	"Cuda compilation tools, release 13.0, V13.0.88"
        /*0030*/ 	.string	"Build cuda_13.0.r13.0/compiler.36424714_0"
        /*0030*/ 	.string	"-arch sm_100 -m 64 "



//--------------------- .note.nv.cuinfo           --------------------------
	.section	.note.nv.cuinfo,"",@"SHT_NOTE"
	.sectionflags	@"SHF_NOTE_NV_CUINFO"
        /*0018*/ 	.short	0x0002
        /*001a*/ 	.short	0x0064
        /*001c*/ 	.short	0x0082
	.zero		2


//--------------------- .nv.info                  --------------------------
	.section	.nv.info,"",@"SHT_CUDA_INFO"
	.align	4


	//----- nvinfo : EIATTR_REGCOUNT
	.align		4
        /*0000*/ 	.byte	0x04, 0x2f
        /*0002*/ 	.short	(.L_2 - .L_1)
	.align		4
.L_1:
        /*0004*/ 	.word	index@(_Z25unique_idx_calc_threadIdxPi)
        /*0008*/ 	.word	0x00000018


	//----- nvinfo : EIATTR_FRAME_SIZE
	.align		4
.L_2:
        /*000c*/ 	.byte	0x04, 0x11
        /*000e*/ 	.short	(.L_4 - .L_3)
	.align		4
.L_3:
        /*0010*/ 	.word	index@(_Z25unique_idx_calc_threadIdxPi)
        /*0014*/ 	.word	0x00000008


	//----- nvinfo : EIATTR_MIN_STACK_SIZE
	.align		4
.L_4:
        /*0018*/ 	.byte	0x04, 0x12
        /*001a*/ 	.short	(.L_6 - .L_5)
	.align		4
.L_5:
        /*001c*/ 	.word	index@(_Z25unique_idx_calc_threadIdxPi)
        /*0020*/ 	.word	0x00000008
.L_6:


//--------------------- .nv.compat                --------------------------
	.section	.nv.compat,"",@"SHT_CUDA_COMPAT_INFO"
	.align	4
        /*0000*/ 	.byte	0x02, 0x09, 0x00, 0x00, 0x02, 0x02, 0x01, 0x00, 0x02, 0x05, 0x05, 0x00, 0x03, 0x07, 0x01, 0x01
        /*0010*/ 	.byte	0x02, 0x03, 0x00, 0x00, 0x02, 0x06, 0x01, 0x00, 0x04, 0x0b, 0x08, 0x00, 0x09, 0x00, 0x00, 0x00
        /*0020*/ 	.byte	0x00, 0x00, 0x00, 0x00


//--------------------- .nv.info._Z25unique_idx_calc_threadIdxPi --------------------------
	.section	.nv.info._Z25unique_idx_calc_threadIdxPi,"",@"SHT_CUDA_INFO"
	.sectionflags	@""
	.align	4


	//----- nvinfo : EIATTR_CUDA_API_VERSION
	.align		4
        /*0000*/ 	.byte	0x04, 0x37
        /*0002*/ 	.short	(.L_8 - .L_7)
.L_7:
        /*0004*/ 	.word	0x00000082


	//----- nvinfo : EIATTR_KPARAM_INFO
	.align		4
.L_8:
        /*0008*/ 	.byte	0x04, 0x17
        /*000a*/ 	.short	(.L_10 - .L_9)
.L_9:
        /*000c*/ 	.word	0x00000000
        /*0010*/ 	.short	0x0000
        /*0012*/ 	.short	0x0000
        /*0014*/ 	.byte	0x00, 0xf5, 0x21, 0x00


	//----- nvinfo : EIATTR_SPARSE_MMA_MASK
	.align		4
.L_10:
        /*0018*/ 	.byte	0x03, 0x50
        /*001a*/ 	.short	0x0000


	//----- nvinfo : EIATTR_MAXREG_COUNT
	.align		4
        /*001c*/ 	.byte	0x03, 0x1b
        /*001e*/ 	.short	0x00ff


	//----- nvinfo : EIATTR_EXTERNS
	.align		4
        /*0020*/ 	.byte	0x04, 0x0f
        /*0022*/ 	.short	(.L_12 - .L_11)


	//   ....[0]....
	.align		4
.L_11:
        /*0024*/ 	.word	index@(vprintf)


	//----- nvinfo : EIATTR_MERCURY_ISA_VERSION
	.align		4
.L_12:
        /*0028*/ 	.byte	0x03, 0x5f
        /*002a*/ 	.short	0x0101


	//----- nvinfo : EIATTR_VRC_CTA_INIT_COUNT
	.align		4
        /*002c*/ 	.byte	0x02, 0x4a
	.zero		1
	.zero		1


	//----- nvinfo : EIATTR_SYSCALL_OFFSETS
	.align		4
        /*0030*/ 	.byte	0x04, 0x46
        /*0032*/ 	.short	(.L_14 - .L_13)


	//   ....[0]....
.L_13:
        /*0034*/ 	.word	0x00000180


	//----- nvinfo : EIATTR_EXIT_INSTR_OFFSETS
	.align		4
.L_14:
        /*0038*/ 	.byte	0x04, 0x1c
        /*003a*/ 	.short	(.L_16 - .L_15)


	//   ....[0]....
.L_15:
        /*003c*/ 	.word	0x00000190


	//----- nvinfo : EIATTR_CBANK_PARAM_SIZE
	.align		4
.L_16:
        /*0040*/ 	.byte	0x03, 0x19
        /*0042*/ 	.short	0x0008


	//----- nvinfo : EIATTR_PARAM_CBANK
	.align		4
        /*0044*/ 	.byte	0x04, 0x0a
        /*0046*/ 	.short	(.L_18 - .L_17)
	.align		4
.L_17:
        /*0048*/ 	.word	index@(.nv.constant0._Z25unique_idx_calc_threadIdxPi)
        /*004c*/ 	.short	0x0380
        /*004e*/ 	.short	0x0008


	//----- nvinfo : EIATTR_SW_WAR
	.align		4
.L_18:
        /*0050*/ 	.byte	0x04, 0x36
        /*0052*/ 	.short	(.L_20 - .L_19)
.L_19:
        /*0054*/ 	.word	0x00000008
.L_20:


//--------------------- .nv.callgraph             --------------------------
	.section	.nv.callgraph,"",@"SHT_CUDA_CALLGRAPH"
	.align	4
	.sectionentsize	8
	.align		4
        /*0000*/ 	.word	0x00000000
	.align		4
        /*0004*/ 	.word	0xffffffff
	.align		4
        /*0008*/ 	.word	index@(_Z25unique_idx_calc_threadIdxPi)
	.align		4
        /*000c*/ 	.word	index@(vprintf)
	.align		4
        /*0010*/ 	.word	0x00000000
	.align		4
        /*0014*/ 	.word	0xfffffffe
	.align		4
        /*0018*/ 	.word	0x00000000
	.align		4
        /*001c*/ 	.word	0xfffffffd
	.align		4
        /*0020*/ 	.word	0x00000000
	.align		4
        /*0024*/ 	.word	0xfffffffc


//--------------------- .nv.constant4             --------------------------
	.section	.nv.constant4,"a",@progbits
	.align	8
	.align		8
.nv.constant4:
        /*0000*/ 	.dword	vprintf
	.align		8
        /*0008*/ 	.dword	$str


//--------------------- .text._Z25unique_idx_calc_threadIdxPi --------------------------
	.section	.text._Z25unique_idx_calc_threadIdxPi,"ax",@progbits
	.align	128
        .global         _Z25unique_idx_calc_threadIdxPi
        .type           _Z25unique_idx_calc_threadIdxPi,@function
        .size           _Z25unique_idx_calc_threadIdxPi,(.L_x_2 - _Z25unique_idx_calc_threadIdxPi)
        .other          _Z25unique_idx_calc_threadIdxPi,@"STO_CUDA_ENTRY STV_DEFAULT"
_Z25unique_idx_calc_threadIdxPi:
.text._Z25unique_idx_calc_threadIdxPi:
[----:B------:R-:W0:Y:S01]  /*0000*/  LDC R1, c[0x0][0x37c] ;  /* 0x0000df00ff017b82 */ /* 0x000e220000000800 */
[----:B------:R-:W1:Y:S01]  /*0010*/  S2R R2, SR_CTAID.Y ;  /* 0x0000000000027919 */ /* 0x000e620000002600 */
[----:B------:R-:W2:Y:S06]  /*0020*/  LDCU UR6, c[0x0][0x2fc] ;  /* 0x00005f80ff0677ac */ /* 0x000eac0008000800 */
[----:B------:R-:W3:Y:S01]  /*0030*/  LDC.64 R8, c[0x0][0x380] ;  /* 0x0000e000ff087b82 */ /* 0x000ee20000000a00 */
[----:B0-----:R-:W-:Y:S01]  /*0040*/  VIADD R1, R1, 0xfffffff8 ;  /* 0xfffffff801017836 */ /* 0x001fe20000000000 */
[----:B------:R-:W1:Y:S01]  /*0050*/  S2R R3, SR_CTAID.X ;  /* 0x0000000000037919 */ /* 0x000e620000002500 */
[----:B------:R-:W1:Y:S01]  /*0060*/  LDCU UR7, c[0x0][0x370] ;  /* 0x00006e00ff0777ac */ /* 0x000e620008000800 */
[----:B------:R-:W0:Y:S01]  /*0070*/  S2R R5, SR_TID.X ;  /* 0x0000000000057919 */ /* 0x000e220000002100 */
[----:B------:R-:W0:Y:S01]  /*0080*/  LDCU UR8, c[0x0][0x360] ;  /* 0x00006c00ff0877ac */ /* 0x000e220008000800 */
[----:B------:R-:W4:Y:S01]  /*0090*/  LDCU.64 UR4, c[0x0][0x358] ;  /* 0x00006b00ff0477ac */ /* 0x000f220008000a00 */
[----:B-1----:R-:W-:-:S04]  /*00a0*/  IMAD R2, R2, UR7, R3 ;  /* 0x0000000702027c24 */ /* 0x002fc8000f8e0203 */
[----:B0-----:R-:W-:Y:S01]  /*00b0*/  IMAD R2, R2, UR8, R5 ;  /* 0x0000000802027c24 */ /* 0x001fe2000f8e0205 */
[----:B------:R-:W-:Y:S01]  /*00c0*/  MOV R0, 0x0 ;  /* 0x0000000000007802 */ /* 0x000fe20000000f00 */
[----:B------:R-:W0:Y:S02]  /*00d0*/  LDCU.64 UR8, c[0x4][0x8] ;  /* 0x01000100ff0877ac */ /* 0x000e240008000a00 */
[----:B---3--:R-:W-:-:S05]  /*00e0*/  IMAD.WIDE R8, R2, 0x4, R8 ;  /* 0x0000000402087825 */ /* 0x008fca00078e0208 */
[----:B----4-:R-:W3:Y:S01]  /*00f0*/  LDG.E R3, desc[UR4][R8.64] ;  /* 0x0000000408037981 */ /* 0x010ee2000c1e1900 */
[----:B------:R-:W1:Y:S01]  /*0100*/  LDCU UR4, c[0x0][0x2f8] ;  /* 0x00005f00ff0477ac */ /* 0x000e620008000800 */
[----:B------:R4:W3:Y:S01]  /*0110*/  LDC.64 R10, c[0x4][R0] ;  /* 0x01000000000a7b82 */ /* 0x0008e20000000a00 */
[----:B0-----:R-:W-:Y:S01]  /*0120*/  IMAD.U32 R4, RZ, RZ, UR8 ;  /* 0x00000008ff047e24 */ /* 0x001fe2000f8e00ff */
[----:B------:R-:W-:Y:S02]  /*0130*/  MOV R5, UR9 ;  /* 0x0000000900057c02 */ /* 0x000fe40008000f00 */
[----:B-1----:R-:W-:-:S04]  /*0140*/  IADD3 R6, P0, PT, R1, UR4, RZ ;  /* 0x0000000401067c10 */ /* 0x002fc8000ff1e0ff */
[----:B--2---:R-:W-:Y:S01]  /*0150*/  IADD3.X R7, PT, PT, RZ, UR6, RZ, P0, !PT ;  /* 0x00000006ff077c10 */ /* 0x004fe200087fe4ff */
[----:B---3--:R4:W-:Y:S08]  /*0160*/  STL.64 [R1], R2 ;  /* 0x0000000201007387 */ /* 0x0089f00000100a00 */
[----:B------:R-:W-:-:S07]  /*0170*/  LEPC R20, `(.L_x_0) ;  /* 0x000000001014794e */ /* 0x000fce0000000000 */
[----:B----4-:R-:W-:Y:S05]  /*0180*/  CALL.ABS.NOINC R10 ;  /* 0x000000000a007343 */ /* 0x010fea0003c00000 */
.L_x_0:
[----:B------:R-:W-:Y:S05]  /*0190*/  EXIT ;  /* 0x000000000000794d */ /* 0x000fea0003800000 */
.L_x_1:
[----:B------:R-:W-:-:S00]  /*01a0*/  BRA `(.L_x_1) ;  /* 0xfffffffc00fc7947 */ /* 0x000fc0000383ffff */
[----:B------:R-:W-:-:S00]  /*01b0*/  NOP ;  /* 0x0000000000007918 */ /* 0x000fc00000000000 */
        /* <DEDUP_REMOVED lines=12> */
.L_x_2:


//--------------------- .nv.global.init           --------------------------
	.section	.nv.global.init,"aw",@progbits
.nv.global.init:
	.type		$str,@object
	.size		$str,(.L_0 - $str)
$str:
        /*0000*/ 	.byte	0x74, 0x68, 0x72, 0x65, 0x61, 0x64, 0x49, 0x64, 0x78, 0x20, 0x3a, 0x20, 0x25, 0x64, 0x2c, 0x20
        /*0010*/ 	.byte	0x76, 0x61, 0x6c, 0x75, 0x73, 0x65, 0x20, 0x3a, 0x20, 0x25, 0x64, 0x20, 0x0a, 0x00
.L_0:


//--------------------- .nv.shared.reserved.0     --------------------------
	.section	.nv.shared.reserved.0,"aw",@nobits
	.weak		__nv_reservedSMEM_offset_0_alias
	.size		__nv_reservedSMEM_offset_0_alias, 0, 64
	.other		__nv_reservedSMEM_offset_0_alias,@"STO_CUDA_RESERVED_SHARED STV_DEFAULT"
__nv_reservedSMEM_offset_0_alias:
	.zero		0
	.zero		64


//--------------------- .nv.constant0._Z25unique_idx_calc_threadIdxPi --------------------------
	.section	.nv.constant0._Z25unique_idx_calc_threadIdxPi,"a",@progbits
	.sectionflags	@""
	.align	4
.nv.constant0._Z25unique_idx_calc_threadIdxPi:
	.zero		904


//--------------------- SYMBOLS --------------------------

	.type		.nv.reservedSmem.offset0,@object
	.size		.nv.reservedSmem.offset0,0x4
	.type		vprintf,@function
